//
// Generated by NVIDIA NVVM Compiler
//
// Compiler Build ID: CL-36424714
// Cuda compilation tools, release 13.0, V13.0.88
// Based on NVVM 20.0.0
//

.version 9.0
.target sm_100
.address_size 64

	// .globl	_Z10dotProductPiS_S_i

.visible .entry _Z10dotProductPiS_S_i(
	.param .u64 .ptr .align 1 _Z10dotProductPiS_S_i_param_0,
	.param .u64 .ptr .align 1 _Z10dotProductPiS_S_i_param_1,
	.param .u64 .ptr .align 1 _Z10dotProductPiS_S_i_param_2,
	.param .u32 _Z10dotProductPiS_S_i_param_3
)
{
	.reg .pred 	%p<2>;
	.reg .b32 	%r<9>;
	.reg .b64 	%rd<11>;

	ld.param.u64 	%rd1, [_Z10dotProductPiS_S_i_param_0];
	ld.param.u64 	%rd2, [_Z10dotProductPiS_S_i_param_1];
	ld.param.u64 	%rd3, [_Z10dotProductPiS_S_i_param_2];
	ld.param.u32 	%r2, [_Z10dotProductPiS_S_i_param_3];
	mov.u32 	%r3, %tid.x;
	mov.u32 	%r4, %ctaid.x;
	mov.u32 	%r5, %ntid.x;
	mad.lo.s32 	%r1, %r4, %r5, %r3;
	setp.ge.s32 	%p1, %r1, %r2;
	@%p1 bra 	$L__BB0_2;
	cvta.to.global.u64 	%rd4, %rd1;
	cvta.to.global.u64 	%rd5, %rd2;
	cvta.to.global.u64 	%rd6, %rd3;
	mul.wide.s32 	%rd7, %r1, 4;
	add.s64 	%rd8, %rd4, %rd7;
	ld.global.u32 	%r6, [%rd8];
	add.s64 	%rd9, %rd5, %rd7;
	ld.global.u32 	%r7, [%rd9];
	mul.lo.s32 	%r8, %r7, %r6;
	add.s64 	%rd10, %rd6, %rd7;
	st.global.u32 	[%rd10], %r8;
$L__BB0_2:
	ret;

}


// ===== COMPILED SASS (sm_100) =====

	.target	sm_100

	.elftype	@"ET_EXEC"


//--------------------- .note.nv.tkinfo           --------------------------
	.section	.note.nv.tkinfo,"",@"SHT_NOTE"
	.sectionflags	@"SHF_NOTE_NV_TKINFO"
	.tkinfo
        /*0018*/ 	.word	0x00000002
        /*0030*/ 	.string	""
        /*0030*/ 	.string	"ptxas"
        /*0030*/ 	.string	"Cuda compilation tools, release 13.0, V13.0.88"
        /*0030*/ 	.string	"Build cuda_13.0.r13.0/compiler.36424714_0"
        /*0030*/ 	.string	"-arch sm_100 -m 64 "



//--------------------- .note.nv.cuinfo           --------------------------
	.section	.note.nv.cuinfo,"",@"SHT_NOTE"
	.sectionflags	@"SHF_NOTE_NV_CUINFO"
        /*0018*/ 	.short	0x0002
        /*001a*/ 	.short	0x0064
        /*001c*/ 	.short	0x0082
	.zero		2


//--------------------- .nv.info                  --------------------------
	.section	.nv.info,"",@"SHT_CUDA_INFO"
	.align	4


	//----- nvinfo : EIATTR_REGCOUNT
	.align		4
        /*0000*/ 	.byte	0x04, 0x2f
        /*0002*/ 	.short	(.L_1 - .L_0)
	.align		4
.L_0:
        /*0004*/ 	.word	index@(_Z10dotProductPiS_S_i)
        /*0008*/ 	.word	0x0000000c


	//----- nvinfo : EIATTR_FRAME_SIZE
	.align		4
.L_1:
        /*000c*/ 	.byte	0x04, 0x11
        /*000e*/ 	.short	(.L_3 - .L_2)
	.align		4
.L_2:
        /*0010*/ 	.word	index@(_Z10dotProductPiS_S_i)
        /*0014*/ 	.word	0x00000000


	//----- nvinfo : EIATTR_MIN_STACK_SIZE
	.align		4
.L_3:
        /*0018*/ 	.byte	0x04, 0x12
        /*001a*/ 	.short	(.L_5 - .L_4)
	.align		4
.L_4:
        /*001c*/ 	.word	index@(_Z10dotProductPiS_S_i)
        /*0020*/ 	.word	0x00000000
.L_5:


//--------------------- .nv.compat                --------------------------
	.section	.nv.compat,"",@"SHT_CUDA_COMPAT_INFO"
	.align	4
        /*0000*/ 	.byte	0x02, 0x09, 0x00, 0x00, 0x02, 0x02, 0x01, 0x00, 0x02, 0x05, 0x05, 0x00, 0x03, 0x07, 0x01, 0x01
        /*0010*/ 	.byte	0x02, 0x03, 0x00, 0x00, 0x02, 0x06, 0x01, 0x00, 0x04, 0x0b, 0x08, 0x00, 0x09, 0x00, 0x00, 0x00
        /*0020*/ 	.byte	0x00, 0x00, 0x00, 0x00


//--------------------- .nv.info._Z10dotProductPiS_S_i --------------------------
	.section	.nv.info._Z10dotProductPiS_S_i,"",@"SHT_CUDA_INFO"
	.sectionflags	@""
	.align	4


	//----- nvinfo : EIATTR_CUDA_API_VERSION
	.align		4
        /*0000*/ 	.byte	0x04, 0x37
        /*0002*/ 	.short	(.L_7 - .L_6)
.L_6:
        /*0004*/ 	.word	0x00000082


	//----- nvinfo : EIATTR_KPARAM_INFO
	.align		4
.L_7:
        /*0008*/ 	.byte	0x04, 0x17
        /*000a*/ 	.short	(.L_9 - .L_8)
.L_8:
        /*000c*/ 	.word	0x00000000
        /*0010*/ 	.short	0x0003
        /*0012*/ 	.short	0x0018
        /*0014*/ 	.byte	0x00, 0xf0, 0x11, 0x00


	//----- nvinfo : EIATTR_KPARAM_INFO
	.align		4
.L_9:
        /*0018*/ 	.byte	0x04, 0x17
        /*001a*/ 	.short	(.L_11 - .L_10)
.L_10:
        /*001c*/ 	.word	0x00000000
        /*0020*/ 	.short	0x0002
        /*0022*/ 	.short	0x0010
        /*0024*/ 	.byte	0x00, 0xf5, 0x21, 0x00


	//----- nvinfo : EIATTR_KPARAM_INFO
	.align		4
.L_11:
        /*0028*/ 	.byte	0x04, 0x17
        /*002a*/ 	.short	(.L_13 - .L_12)
.L_12:
        /*002c*/ 	.word	0x00000000
        /*0030*/ 	.short	0x0001
        /*0032*/ 	.short	0x0008
        /*0034*/ 	.byte	0x00, 0xf5, 0x21, 0x00


	//----- nvinfo : EIATTR_KPARAM_INFO
	.align		4
.L_13:
        /*0038*/ 	.byte	0x04, 0x17
        /*003a*/ 	.short	(.L_15 - .L_14)
.L_14:
        /*003c*/ 	.word	0x00000000
        /*0040*/ 	.short	0x0000
        /*0042*/ 	.short	0x0000
        /*0044*/ 	.byte	0x00, 0xf5, 0x21, 0x00


	//----- nvinfo : EIATTR_SPARSE_MMA_MASK
	.align		4
.L_15:
        /*0048*/ 	.byte	0x03, 0x50
        /*004a*/ 	.short	0x0000


	//----- nvinfo : EIATTR_MAXREG_COUNT
	.align		4
        /*004c*/ 	.byte	0x03, 0x1b
        /*004e*/ 	.short	0x00ff


	//----- nvinfo : EIATTR_MERCURY_ISA_VERSION
	.align		4
        /*0050*/ 	.byte	0x03, 0x5f
        /*0052*/ 	.short	0x0101


	//----- nvinfo : EIATTR_VRC_CTA_INIT_COUNT
	.align		4
        /*0054*/ 	.byte	0x02, 0x4a
	.zero		1
	.zero		1


	//----- nvinfo : EIATTR_EXIT_INSTR_OFFSETS
	.align		4
        /*0058*/ 	.byte	0x04, 0x1c
        /*005a*/ 	.short	(.L_17 - .L_16)


	//   ....[0]....
.L_16:
        /*005c*/ 	.word	0x00000070


	//   ....[1]....
        /*0060*/ 	.word	0x00000130


	//----- nvinfo : EIATTR_CBANK_PARAM_SIZE
	.align		4
.L_17:
        /*0064*/ 	.byte	0x03, 0x19
        /*0066*/ 	.short	0x001c


	//----- nvinfo : EIATTR_PARAM_CBANK
	.align		4
        /*0068*/ 	.byte	0x04, 0x0a
        /*006a*/ 	.short	(.L_19 - .L_18)
	.align		4
.L_18:
        /*006c*/ 	.word	index@(.nv.constant0._Z10dotProductPiS_S_i)
        /*0070*/ 	.short	0x0380
        /*0072*/ 	.short	0x001c


	//----- nvinfo : EIATTR_SW_WAR
	.align		4
.L_19:
        /*0074*/ 	.byte	0x04, 0x36
        /*0076*/ 	.short	(.L_21 - .L_20)
.L_20:
        /*0078*/ 	.word	0x00000008
.L_21:


//--------------------- .nv.callgraph             --------------------------
	.section	.nv.callgraph,"",@"SHT_CUDA_CALLGRAPH"
	.align	4
	.sectionentsize	8
	.align		4
        /*0000*/ 	.word	0x00000000
	.align		4
        /*0004*/ 	.word	0xffffffff
	.align		4
        /*0008*/ 	.word	0x00000000
	.align		4
        /*000c*/ 	.word	0xfffffffe
	.align		4
        /*0010*/ 	.word	0x00000000
	.align		4
        /*0014*/ 	.word	0xfffffffd
	.align		4
        /*0018*/ 	.word	0x00000000
	.align		4
        /*001c*/ 	.word	0xfffffffc


//--------------------- .text._Z10dotProductPiS_S_i --------------------------
	.section	.text._Z10dotProductPiS_S_i,"ax",@progbits
	.align	128
        .global         _Z10dotProductPiS_S_i
        .type           _Z10dotProductPiS_S_i,@function
        .size           _Z10dotProductPiS_S_i,(.L_x_1 - _Z10dotProductPiS_S_i)
        .other          _Z10dotProductPiS_S_i,@"STO_CUDA_ENTRY STV_DEFAULT"
_Z10dotProductPiS_S_i:
.text._Z10dotProductPiS_S_i:
[----:B------:R-:W-:Y:S01]  /*0000*/  LDC R1, c[0x0][0x37c] ;  /* 0x0000df00ff017b82 */ /* 0x000fe20000000800 */
[----:B------:R-:W0:Y:S07]  /*0010*/  S2R R9, SR_TID.X ;  /* 0x0000000000097919 */ /* 0x000e2e0000002100 */
[----:B------:R-:W0:Y:S01]  /*0020*/  S2UR UR4, SR_CTAID.X ;  /* 0x00000000000479c3 */ /* 0x000e220000002500 */
[----:B------:R-:W1:Y:S07]  /*0030*/  LDCU UR5, c[0x0][0x398] ;  /* 0x00007300ff0577ac */ /* 0x000e6e0008000800 */
[----:B------:R-:W0:Y:S02]  /*0040*/  LDC R0, c[0x0][0x360] ;  /* 0x0000d800ff007b82 */ /* 0x000e240000000800 */
[----:B0-----:R-:W-:-:S05]  /*0050*/  IMAD R9, R0, UR4, R9 ;  /* 0x0000000400097c24 */ /* 0x001fca000f8e0209 */
[----:B-1----:R-:W-:-:S13]  /*0060*/  ISETP.GE.AND P0, PT, R9, UR5, PT ;  /* 0x0000000509007c0c */ /* 0x002fda000bf06270 */
[----:B------:R-:W-:Y:S05]  /*0070*/  @P0 EXIT ;  /* 0x000000000000094d */ /* 0x000fea0003800000 */
[----:B------:R-:W0:Y:S01]  /*0080*/  LDC.64 R2, c[0x0][0x380] ;  /* 0x0000e000ff027b82 */ /* 0x000e220000000a00 */
[----:B------:R-:W1:Y:S07]  /*0090*/  LDCU.64 UR4, c[0x0][0x358] ;  /* 0x00006b00ff0477ac */ /* 0x000e6e0008000a00 */
[----:B------:R-:W2:Y:S08]  /*00a0*/  LDC.64 R4, c[0x0][0x388] ;  /* 0x0000e200ff047b82 */ /* 0x000eb00000000a00 */
[----:B------:R-:W3:Y:S01]  /*00b0*/  LDC.64 R6, c[0x0][0x390] ;  /* 0x0000e400ff067b82 */ /* 0x000ee20000000a00 */
[----:B0-----:R-:W-:-:S06]  /*00c0*/  IMAD.WIDE R2, R9, 0x4, R2 ;  /* 0x0000000409027825 */ /* 0x001fcc00078e0202 */
[----:B-1----:R-:W4:Y:S01]  /*00d0*/  LDG.E R2, desc[UR4][R2.64] ;  /* 0x0000000402027981 */ /* 0x002f22000c1e1900 */
[----:B--2---:R-:W-:-:S06]  /*00e0*/  IMAD.WIDE R4, R9, 0x4, R4 ;  /* 0x0000000409047825 */ /* 0x004fcc00078e0204 */
[----:B------:R-:W4:Y:S01]  /*00f0*/  LDG.E R5, desc[UR4][R4.64] ;  /* 0x0000000404057981 */ /* 0x000f22000c1e1900 */
[----:B---3--:R-:W-:-:S04]  /*0100*/  IMAD.WIDE R6, R9, 0x4, R6 ;  /* 0x0000000409067825 */ /* 0x008fc800078e0206 */
[----:B----4-:R-:W-:-:S05]  /*0110*/  IMAD R9, R2, R5, RZ ;  /* 0x0000000502097224 */ /* 0x010fca00078e02ff */
[----:B------:R-:W-:Y:S01]  /*0120*/  STG.E desc[UR4][R6.64], R9 ;  /* 0x0000000906007986 */ /* 0x000fe2000c101904 */
[----:B------:R-:W-:Y:S05]  /*0130*/  EXIT ;  /* 0x000000000000794d */ /* 0x000fea0003800000 */
.L_x_0:
[----:B------:R-:W-:-:S00]  /*0140*/  BRA `(.L_x_0) ;  /* 0xfffffffc00fc7947 */ /* 0x000fc0000383ffff */
[----:B------:R-:W-:-:S00]  /*0150*/  NOP ;  /* 0x0000000000007918 */ /* 0x000fc00000000000 */
        /* <DEDUP_REMOVED lines=10> */
.L_x_1:


//--------------------- .nv.shared.reserved.0     --------------------------
	.section	.nv.shared.reserved.0,"aw",@nobits
	.weak		__nv_reservedSMEM_offset_0_alias
	.size		__nv_reservedSMEM_offset_0_alias, 0, 64
	.other		__nv_reservedSMEM_offset_0_alias,@"STO_CUDA_RESERVED_SHARED STV_DEFAULT"
__nv_reservedSMEM_offset_0_alias:
	.zero		0
	.zero		64


//--------------------- .nv.constant0._Z10dotProductPiS_S_i --------------------------
	.section	.nv.constant0._Z10dotProductPiS_S_i,"a",@progbits
	.sectionflags	@""
	.align	4
.nv.constant0._Z10dotProductPiS_S_i:
	.zero		924


//--------------------- SYMBOLS --------------------------

	.type		.nv.reservedSmem.offset0,@object
	.size		.nv.reservedSmem.offset0,0x4
